	.headerflags	@"EF_CUDA_TEXMODE_UNIFIED EF_CUDA_64BIT_ADDRESS EF_CUDA_ACCELERATORS EF_CUDA_SM90 EF_CUDA_VIRTUAL_SM(EF_CUDA_SM90)"
	.elftype	@"ET_EXEC"


//--------------------- .nv.info                  --------------------------
	.section	.nv.info,"",@"SHT_CUDA_INFO"
	.align	4


	//----- nvinfo : EIATTR_REGCOUNT
	.align		4
        /*0000*/ 	.byte	0x04, 0x2f
        /*0002*/ 	.short	(.L_1 - .L_0)
	.align		4
.L_0:
        /*0004*/ 	.word	index@(triton_poi_fused_div_sum_3)
        /*0008*/ 	.word	0x00000016


	//----- nvinfo : EIATTR_MIN_STACK_SIZE
	.align		4
.L_1:
        /*000c*/ 	.byte	0x04, 0x12
        /*000e*/ 	.short	(.L_3 - .L_2)
	.align		4
.L_2:
        /*0010*/ 	.word	index@(triton_poi_fused_div_sum_3)
        /*0014*/ 	.word	0x00000000


	//----- nvinfo : EIATTR_FRAME_SIZE
	.align		4
.L_3:
        /*0018*/ 	.byte	0x04, 0x11
        /*001a*/ 	.short	(.L_5 - .L_4)
	.align		4
.L_4:
        /*001c*/ 	.word	index@(triton_poi_fused_div_sum_3)
        /*0020*/ 	.word	0x00000000


	//----- nvinfo : EIATTR_MIN_STACK_SIZE
	.align		4
.L_5:
        /*0024*/ 	.byte	0x04, 0x12
        /*0026*/ 	.short	(.L_7 - .L_6)
	.align		4
.L_6:
        /*0028*/ 	.word	index@(triton_poi_fused_div_sum_3)
        /*002c*/ 	.word	0x00000000
.L_7:


//--------------------- .nv.info.triton_poi_fused_div_sum_3 --------------------------
	.section	.nv.info.triton_poi_fused_div_sum_3,"",@"SHT_CUDA_INFO"
	.sectionflags	@""
	.align	4


	//----- nvinfo : EIATTR_CUDA_API_VERSION
	.align		4
        /*0000*/ 	.byte	0x04, 0x37
        /*0002*/ 	.short	(.L_9 - .L_8)
.L_8:
        /*0004*/ 	.word	0x0000007c


	//----- nvinfo : EIATTR_KPARAM_INFO
	.align		4
.L_9:
        /*0008*/ 	.byte	0x04, 0x17
        /*000a*/ 	.short	(.L_11 - .L_10)
.L_10:
        /*000c*/ 	.word	0x00000000
        /*0010*/ 	.short	0x0002
        /*0012*/ 	.short	0x0010
        /*0014*/ 	.byte	0x00, 0xf0, 0x11, 0x00


	//----- nvinfo : EIATTR_KPARAM_INFO
	.align		4
.L_11:
        /*0018*/ 	.byte	0x04, 0x17
        /*001a*/ 	.short	(.L_13 - .L_12)
.L_12:
        /*001c*/ 	.word	0x00000000
        /*0020*/ 	.short	0x0001
        /*0022*/ 	.short	0x0008
        /*0024*/ 	.byte	0x00, 0xf4, 0x21, 0x00


	//----- nvinfo : EIATTR_KPARAM_INFO
	.align		4
.L_13:
        /*0028*/ 	.byte	0x04, 0x17
        /*002a*/ 	.short	(.L_15 - .L_14)
.L_14:
        /*002c*/ 	.word	0x00000000
        /*0030*/ 	.short	0x0000
        /*0032*/ 	.short	0x0000
        /*0034*/ 	.byte	0x00, 0xf4, 0x21, 0x00


	//----- nvinfo : EIATTR_SPARSE_MMA_MASK
	.align		4
.L_15:
        /*0038*/ 	.byte	0x03, 0x50
        /*003a*/ 	.short	0x0000


	//----- nvinfo : EIATTR_MAXREG_COUNT
	.align		4
        /*003c*/ 	.byte	0x03, 0x1b
        /*003e*/ 	.short	0x00ff


	//----- nvinfo : EIATTR_EXIT_INSTR_OFFSETS
	.align		4
        /*0040*/ 	.byte	0x04, 0x1c
        /*0042*/ 	.short	(.L_17 - .L_16)


	//   ....[0]....
.L_16:
        /*0044*/ 	.word	0x00000680


	//   ....[1]....
        /*0048*/ 	.word	0x000006a0


	//----- nvinfo : EIATTR_REQNTID
	.align		4
.L_17:
        /*004c*/ 	.byte	0x04, 0x10
        /*004e*/ 	.short	(.L_19 - .L_18)
.L_18:
        /*0050*/ 	.word	0x00000020
        /*0054*/ 	.word	0x00000001
        /*0058*/ 	.word	0x00000001


	//----- nvinfo : EIATTR_CBANK_PARAM_SIZE
	.align		4
.L_19:
        /*005c*/ 	.byte	0x03, 0x19
        /*005e*/ 	.short	0x0014


	//----- nvinfo : EIATTR_PARAM_CBANK
	.align		4
        /*0060*/ 	.byte	0x04, 0x0a
        /*0062*/ 	.short	(.L_21 - .L_20)
	.align		4
.L_20:
        /*0064*/ 	.word	index@(.nv.constant0.triton_poi_fused_div_sum_3)
        /*0068*/ 	.short	0x0210
        /*006a*/ 	.short	0x0014


	//----- nvinfo : EIATTR_SW_WAR
	.align		4
.L_21:
        /*006c*/ 	.byte	0x04, 0x36
        /*006e*/ 	.short	(.L_23 - .L_22)
.L_22:
        /*0070*/ 	.word	0x00000008
.L_23:


//--------------------- .nv.callgraph             --------------------------
	.section	.nv.callgraph,"",@"SHT_CUDA_CALLGRAPH"
	.align	4
	.sectionentsize	8
	.align		4
        /*0000*/ 	.word	0x00000000
	.align		4
        /*0004*/ 	.word	0xffffffff
	.align		4
        /*0008*/ 	.word	0x00000000
	.align		4
        /*000c*/ 	.word	0xfffffffe
	.align		4
        /*0010*/ 	.word	0x00000000
	.align		4
        /*0014*/ 	.word	0xfffffffd
	.align		4
        /*0018*/ 	.word	0x00000000
	.align		4
        /*001c*/ 	.word	0xfffffffc


//--------------------- .text.triton_poi_fused_div_sum_3 --------------------------
	.section	.text.triton_poi_fused_div_sum_3,"ax",@progbits
	.align	128
        .global         triton_poi_fused_div_sum_3
        .type           triton_poi_fused_div_sum_3,@function
        .size           triton_poi_fused_div_sum_3,(.L_x_1 - triton_poi_fused_div_sum_3)
        .other          triton_poi_fused_div_sum_3,@"STO_CUDA_ENTRY STV_DEFAULT"
triton_poi_fused_div_sum_3:
.text.triton_poi_fused_div_sum_3:
[----:B------:R-:W0:Y:S01]  /*0000*/  LDC R1, c[0x0][0x28] ;  /* 0x00000a00ff017b82 */ /* 0x000e220000000800 */
[----:B------:R-:W1:Y:S07]  /*0010*/  S2R R0, SR_TID.X ;  /* 0x0000000000007919 */ /* 0x000e6e0000002100 */
[----:B------:R-:W2:Y:S01]  /*0020*/  LDC.64 R2, c[0x0][0x210] ;  /* 0x00008400ff027b82 */ /* 0x000ea20000000a00 */
[----:B------:R-:W-:Y:S01]  /*0030*/  CS2R R14, SRZ ;  /* 0x00000000000e7805 */ /* 0x000fe2000001ff00 */
[----:B------:R-:W-:Y:S01]  /*0040*/  ULDC.64 UR4, c[0x0][0x208] ;  /* 0x0000820000047ab9 */ /* 0x000fe20000000a00 */
[----:B------:R-:W3:Y:S01]  /*0050*/  S2R R7, SR_CTAID.X ;  /* 0x0000000000077919 */ /* 0x000ee20000002500 */
[----:B-1----:R-:W-:-:S02]  /*0060*/  SHF.L.U32 R0, R0, 0x1, RZ ;  /* 0x0000000100007819 */ /* 0x002fc400000006ff */
[----:B---3--:R-:W-:Y:S02]  /*0070*/  SHF.R.S32.HI R4, RZ, 0x19, R7 ;  /* 0x00000019ff047819 */ /* 0x008fe40000011407 */
[----:B------:R-:W-:Y:S02]  /*0080*/  LOP3.LUT R0, R0, 0x3e, RZ, 0xc0, !PT ;  /* 0x0000003e00007812 */ /* 0x000fe400078ec0ff */
[----:B------:R-:W-:Y:S02]  /*0090*/  SGXT R4, R4, 0x1 ;  /* 0x000000010404781a */ /* 0x000fe40000000200 */
[----:B------:R-:W-:-:S04]  /*00a0*/  LEA R7, R7, R0, 0x6 ;  /* 0x0000000007077211 */ /* 0x000fc800078e30ff */
[----:B------:R-:W-:Y:S02]  /*00b0*/  LEA.HI R4, R4, R7, RZ, 0x4 ;  /* 0x0000000704047211 */ /* 0x000fe400078f20ff */
[----:B------:R-:W-:Y:S02]  /*00c0*/  ISETP.GE.AND P0, PT, R7, 0x40, PT ;  /* 0x000000400700780c */ /* 0x000fe40003f06270 */
[----:B------:R-:W-:-:S04]  /*00d0*/  LOP3.LUT R4, R4, 0xfffffff0, RZ, 0xc0, !PT ;  /* 0xfffffff004047812 */ /* 0x000fc800078ec0ff */
[----:B------:R-:W-:-:S05]  /*00e0*/  IADD3 R5, R7, -R4, RZ ;  /* 0x8000000407057210 */ /* 0x000fca0007ffe0ff */
[----:B--2---:R-:W-:Y:S01]  /*00f0*/  IMAD.WIDE R4, R5, 0x4, R2 ;  /* 0x0000000405047825 */ /* 0x004fe200078e0202 */
[----:B------:R-:W-:-:S04]  /*0100*/  CS2R R16, SRZ ;  /* 0x0000000000107805 */ /* 0x000fc8000001ff00 */
[----:B------:R-:W2:Y:S04]  /*0110*/  @!P0 LDG.E.EL.64 R14, desc[UR4][R4.64+0x40] ;  /* 0x00004004040e8981 */ /* 0x000ea8000c2e1b00 */
[----:B------:R-:W3:Y:S01]  /*0120*/  @!P0 LDG.E.EL.64 R16, desc[UR4][R4.64] ;  /* 0x0000000404108981 */ /* 0x000ee2000c2e1b00 */
[----:B------:R-:W-:-:S06]  /*0130*/  CS2R R12, SRZ ;  /* 0x00000000000c7805 */ /* 0x000fcc000001ff00 */
[----:B------:R-:W4:Y:S01]  /*0140*/  @!P0 LDG.E.EL.64 R12, desc[UR4][R4.64+0x80] ;  /* 0x00008004040c8981 */ /* 0x000f22000c2e1b00 */
[----:B------:R-:W-:-:S06]  /*0150*/  CS2R R10, SRZ ;  /* 0x00000000000a7805 */ /* 0x000fcc000001ff00 */
[----:B------:R1:W5:Y:S01]  /*0160*/  @!P0 LDG.E.EL.64 R10, desc[UR4][R4.64+0xc0] ;  /* 0x0000c004040a8981 */ /* 0x000362000c2e1b00 */
[----:B------:R-:W-:Y:S01]  /*0170*/  CS2R R18, SRZ ;  /* 0x0000000000127805 */ /* 0x000fe2000001ff00 */
[----:B------:R-:W-:-:S05]  /*0180*/  IMAD.WIDE R2, R7, 0x4, R2 ;  /* 0x0000000407027825 */ /* 0x000fca00078e0202 */
[----:B------:R1:W5:Y:S01]  /*0190*/  @!P0 LDG.E.64 R18, desc[UR4][R2.64] ;  /* 0x0000000402128981 */ /* 0x000362000c1e1b00 */
[C---:B--2---:R-:W-:Y:S02]  /*01a0*/  FSETP.GT.AND P5, PT, |R14|.reuse, 8.50705917302346158658e+37, PT ;  /* 0x7e8000000e00780b */ /* 0x044fe40003fa4200 */
[C---:B------:R-:W-:Y:S02]  /*01b0*/  FSETP.GT.AND P1, PT, |R15|.reuse, 8.50705917302346158658e+37, PT ;  /* 0x7e8000000f00780b */ /* 0x040fe40003f24200 */
[----:B------:R-:W-:Y:S02]  /*01c0*/  FSETP.GEU.AND P4, PT, |R14|, 1.175494350822287508e-38, PT ;  /* 0x008000000e00780b */ /* 0x000fe40003f8e200 */
[----:B------:R-:W-:Y:S02]  /*01d0*/  FSETP.GEU.AND P3, PT, |R15|, 1.175494350822287508e-38, PT ;  /* 0x008000000f00780b */ /* 0x000fe40003f6e200 */
[----:B---3--:R-:W-:-:S05]  /*01e0*/  FSETP.GT.AND P2, PT, |R16|, 8.50705917302346158658e+37, PT ;  /* 0x7e8000001000780b */ /* 0x008fca0003f44200 */
[----:B------:R-:W-:Y:S01]  /*01f0*/  @P5 FMUL R14, R14, 0.25 ;  /* 0x3e8000000e0e5820 */ /* 0x000fe20000400000 */
[----:B------:R-:W-:Y:S01]  /*0200*/  FSETP.GEU.AND P5, PT, |R16|, 1.175494350822287508e-38, PT ;  /* 0x008000001000780b */ /* 0x000fe20003fae200 */
[----:B------:R-:W-:Y:S01]  /*0210*/  @P1 FMUL R15, R15, 0.25 ;  /* 0x3e8000000f0f1820 */ /* 0x000fe20000400000 */
[C---:B------:R-:W-:Y:S01]  /*0220*/  FSETP.GEU.AND P1, PT, |R17|.reuse, 1.175494350822287508e-38, PT ;  /* 0x008000001100780b */ /* 0x040fe20003f2e200 */
[----:B------:R-:W-:Y:S01]  /*0230*/  @!P4 FMUL R14, R14, 16777216 ;  /* 0x4b8000000e0ec820 */ /* 0x000fe20000400000 */
[----:B------:R-:W-:Y:S01]  /*0240*/  FSETP.GT.AND P4, PT, |R17|, 8.50705917302346158658e+37, PT ;  /* 0x7e8000001100780b */ /* 0x000fe20003f84200 */
[----:B------:R-:W-:Y:S01]  /*0250*/  @!P3 FMUL R15, R15, 16777216 ;  /* 0x4b8000000f0fb820 */ /* 0x000fe20000400000 */
[----:B----4-:R-:W-:Y:S01]  /*0260*/  FSETP.GT.AND P3, PT, |R12|, 8.50705917302346158658e+37, PT ;  /* 0x7e8000000c00780b */ /* 0x010fe20003f64200 */
[----:B------:R-:W-:Y:S01]  /*0270*/  @P2 FMUL R16, R16, 0.25 ;  /* 0x3e80000010102820 */ /* 0x000fe20000400000 */
[----:B------:R-:W-:Y:S01]  /*0280*/  FSETP.GEU.AND P2, PT, |R12|, 1.175494350822287508e-38, PT ;  /* 0x008000000c00780b */ /* 0x000fe20003f4e200 */
[----:B-1----:R-:W1:Y:S04]  /*0290*/  MUFU.RCP R5, R14 ;  /* 0x0000000e00057308 */ /* 0x002e680000001000 */
[----:B------:R-:W-:Y:S01]  /*02a0*/  @!P5 FMUL R16, R16, 16777216 ;  /* 0x4b8000001010d820 */ /* 0x000fe20000400000 */
[----:B------:R-:W-:-:S03]  /*02b0*/  FSETP.GT.AND P5, PT, |R13|, 8.50705917302346158658e+37, PT ;  /* 0x7e8000000d00780b */ /* 0x000fc60003fa4200 */
[----:B------:R-:W-:Y:S01]  /*02c0*/  @P4 FMUL R17, R17, 0.25 ;  /* 0x3e80000011114820 */ /* 0x000fe20000400000 */
[----:B------:R-:W-:Y:S01]  /*02d0*/  FSETP.GEU.AND P4, PT, |R13|, 1.175494350822287508e-38, PT ;  /* 0x008000000d00780b */ /* 0x000fe20003f8e200 */
[----:B------:R-:W-:Y:S01]  /*02e0*/  @P3 FMUL R12, R12, 0.25 ;  /* 0x3e8000000c0c3820 */ /* 0x000fe20000400000 */
[C---:B-----5:R-:W-:Y:S01]  /*02f0*/  FSETP.GEU.AND P3, PT, |R10|.reuse, 1.175494350822287508e-38, PT ;  /* 0x008000000a00780b */ /* 0x060fe20003f6e200 */
[----:B------:R-:W-:Y:S01]  /*0300*/  @!P1 FMUL R17, R17, 16777216 ;  /* 0x4b80000011119820 */ /* 0x000fe20000400000 */
[----:B------:R-:W-:Y:S01]  /*0310*/  FSETP.GT.AND P1, PT, |R10|, 8.50705917302346158658e+37, PT ;  /* 0x7e8000000a00780b */ /* 0x000fe20003f24200 */
[----:B------:R-:W-:Y:S01]  /*0320*/  @!P2 FMUL R12, R12, 16777216 ;  /* 0x4b8000000c0ca820 */ /* 0x000fe20000400000 */
[----:B------:R-:W-:Y:S01]  /*0330*/  FSETP.GT.AND P2, PT, |R11|, 8.50705917302346158658e+37, PT ;  /* 0x7e8000000b00780b */ /* 0x000fe20003f44200 */
[----:B0-----:R-:W0:Y:S01]  /*0340*/  MUFU.RCP R2, R15 ;  /* 0x0000000f00027308 */ /* 0x001e220000001000 */
[----:B-1----:R-:W-:Y:S01]  /*0350*/  FMUL R5, R14, R5 ;  /* 0x000000050e057220 */ /* 0x002fe20000400000 */
[----:B------:R-:W-:Y:S01]  /*0360*/  @P5 FMUL R13, R13, 0.25 ;  /* 0x3e8000000d0d5820 */ /* 0x000fe20000400000 */
[----:B------:R-:W-:-:S03]  /*0370*/  FSETP.GEU.AND P5, PT, |R11|, 1.175494350822287508e-38, PT ;  /* 0x008000000b00780b */ /* 0x000fc60003fae200 */
[----:B------:R-:W-:Y:S01]  /*0380*/  @!P4 FMUL R13, R13, 16777216 ;  /* 0x4b8000000d0dc820 */ /* 0x000fe20000400000 */
[----:B------:R-:W-:Y:S01]  /*0390*/  FSETP.GEU.AND P4, PT, |R18|, 1.175494350822287508e-38, PT ;  /* 0x008000001200780b */ /* 0x000fe20003f8e200 */
[----:B------:R-:W1:Y:S02]  /*03a0*/  MUFU.RCP R3, R16 ;  /* 0x0000001000037308 */ /* 0x000e640000001000 */
[----:B------:R-:W-:Y:S01]  /*03b0*/  @P1 FMUL R10, R10, 0.25 ;  /* 0x3e8000000a0a1820 */ /* 0x000fe20000400000 */
[----:B------:R-:W-:Y:S01]  /*03c0*/  FSETP.GEU.AND P1, PT, |R19|, 1.175494350822287508e-38, PT ;  /* 0x008000001300780b */ /* 0x000fe20003f2e200 */
[----:B------:R-:W-:Y:S01]  /*03d0*/  @P2 FMUL R11, R11, 0.25 ;  /* 0x3e8000000b0b2820 */ /* 0x000fe20000400000 */
[----:B------:R-:W-:Y:S01]  /*03e0*/  FSETP.GT.AND P2, PT, |R18|, 8.50705917302346158658e+37, PT ;  /* 0x7e8000001200780b */ /* 0x000fe20003f44200 */
[----:B------:R-:W-:Y:S01]  /*03f0*/  @!P3 FMUL R10, R10, 16777216 ;  /* 0x4b8000000a0ab820 */ /* 0x000fe20000400000 */
[----:B0-----:R-:W-:Y:S01]  /*0400*/  FMUL R2, R15, R2 ;  /* 0x000000020f027220 */ /* 0x001fe20000400000 */
[----:B------:R-:W0:Y:S01]  /*0410*/  MUFU.RCP R0, R17 ;  /* 0x0000001100007308 */ /* 0x000e220000001000 */
[----:B------:R-:W-:Y:S01]  /*0420*/  @!P5 FMUL R11, R11, 16777216 ;  /* 0x4b8000000b0bd820 */ /* 0x000fe20000400000 */
[----:B------:R-:W-:Y:S01]  /*0430*/  FSETP.GT.AND P3, PT, |R19|, 8.50705917302346158658e+37, PT ;  /* 0x7e8000001300780b */ /* 0x000fe20003f64200 */
[----:B-1----:R-:W-:-:S05]  /*0440*/  FFMA R3, R16, R3, R5 ;  /* 0x0000000310037223 */ /* 0x002fca0000000005 */
[----:B------:R-:W1:Y:S02]  /*0450*/  MUFU.RCP R4, R12 ;  /* 0x0000000c00047308 */ /* 0x000e640000001000 */
[----:B------:R-:W-:-:S04]  /*0460*/  @P2 FMUL R18, R18, 0.25 ;  /* 0x3e80000012122820 */ /* 0x000fc80000400000 */
[----:B------:R-:W-:Y:S01]  /*0470*/  @!P4 FMUL R18, R18, 16777216 ;  /* 0x4b8000001212c820 */ /* 0x000fe20000400000 */
[----:B0-----:R-:W-:Y:S01]  /*0480*/  FFMA R0, R17, R0, R2 ;  /* 0x0000000011007223 */ /* 0x001fe20000000002 */
[----:B------:R-:W0:Y:S01]  /*0490*/  MUFU.RCP R6, R13 ;  /* 0x0000000d00067308 */ /* 0x000e220000001000 */
[----:B------:R-:W-:-:S04]  /*04a0*/  @P3 FMUL R19, R19, 0.25 ;  /* 0x3e80000013133820 */ /* 0x000fc80000400000 */
[----:B------:R-:W-:Y:S01]  /*04b0*/  @!P1 FMUL R19, R19, 16777216 ;  /* 0x4b80000013139820 */ /* 0x000fe20000400000 */
[----:B-1----:R-:W-:Y:S02]  /*04c0*/  FFMA R3, R12, R4, R3 ;  /* 0x000000040c037223 */ /* 0x002fe40000000003 */
[----:B------:R-:W1:Y:S01]  /*04d0*/  MUFU.RCP R8, R10 ;  /* 0x0000000a00087308 */ /* 0x000e620000001000 */
[----:B0-----:R-:W-:-:S07]  /*04e0*/  FFMA R0, R13, R6, R0 ;  /* 0x000000060d007223 */ /* 0x001fce0000000000 */
[----:B------:R-:W0:Y:S01]  /*04f0*/  MUFU.RCP R9, R11 ;  /* 0x0000000b00097308 */ /* 0x000e220000001000 */
[----:B-1----:R-:W-:-:S07]  /*0500*/  FFMA R8, R10, R8, R3 ;  /* 0x000000080a087223 */ /* 0x002fce0000000003 */
[----:B------:R-:W1:Y:S01]  /*0510*/  MUFU.RCP R5, R18 ;  /* 0x0000001200057308 */ /* 0x000e620000001000 */
[----:B------:R-:W2:Y:S01]  /*0520*/  LDC.64 R2, c[0x0][0x218] ;  /* 0x00008600ff027b82 */ /* 0x000ea20000000a00 */
[C---:B------:R-:W-:Y:S02]  /*0530*/  FSETP.GT.AND P2, PT, |R8|.reuse, 8.50705917302346158658e+37, PT ;  /* 0x7e8000000800780b */ /* 0x040fe40003f44200 */
[----:B------:R-:W-:Y:S01]  /*0540*/  FSETP.GEU.AND P4, PT, |R8|, 1.175494350822287508e-38, PT ;  /* 0x008000000800780b */ /* 0x000fe20003f8e200 */
[----:B0-----:R-:W-:-:S03]  /*0550*/  FFMA R9, R11, R9, R0 ;  /* 0x000000090b097223 */ /* 0x001fc60000000000 */
[----:B------:R-:W0:Y:S02]  /*0560*/  MUFU.RCP R0, R19 ;  /* 0x0000001300007308 */ /* 0x000e240000001000 */
[C---:B------:R-:W-:Y:S02]  /*0570*/  FSETP.GT.AND P3, PT, |R9|.reuse, 8.50705917302346158658e+37, PT ;  /* 0x7e8000000900780b */ /* 0x040fe40003f64200 */
[----:B------:R-:W-:Y:S01]  /*0580*/  FSETP.GEU.AND P1, PT, |R9|, 1.175494350822287508e-38, PT ;  /* 0x008000000900780b */ /* 0x000fe20003f2e200 */
[----:B-1----:R-:W-:Y:S02]  /*0590*/  FMUL R5, R18, R5 ;  /* 0x0000000512057220 */ /* 0x002fe40000400000 */
[----:B------:R-:W-:Y:S02]  /*05a0*/  @P2 FMUL R8, R8, 0.25 ;  /* 0x3e80000008082820 */ /* 0x000fe40000400000 */
[----:B------:R-:W-:Y:S02]  /*05b0*/  @P2 FMUL R5, R5, 0.25 ;  /* 0x3e80000005052820 */ /* 0x000fe40000400000 */
[----:B------:R-:W-:-:S02]  /*05c0*/  @!P4 FMUL R8, R8, 16777216 ;  /* 0x4b8000000808c820 */ /* 0x000fc40000400000 */
[----:B------:R-:W-:Y:S01]  /*05d0*/  @!P4 FMUL R5, R5, 16777216 ;  /* 0x4b8000000505c820 */ /* 0x000fe20000400000 */
[----:B0-----:R-:W-:Y:S01]  /*05e0*/  FMUL R0, R19, R0 ;  /* 0x0000000013007220 */ /* 0x001fe20000400000 */
[----:B------:R-:W-:Y:S01]  /*05f0*/  @P3 FMUL R9, R9, 0.25 ;  /* 0x3e80000009093820 */ /* 0x000fe20000400000 */
[----:B--2---:R-:W-:Y:S01]  /*0600*/  IMAD.WIDE R2, R7, 0x4, R2 ;  /* 0x0000000407027825 */ /* 0x004fe200078e0202 */
[----:B------:R-:W0:Y:S03]  /*0610*/  MUFU.RCP R8, R8 ;  /* 0x0000000800087308 */ /* 0x000e260000001000 */
[----:B------:R-:W-:Y:S01]  /*0620*/  @P3 FMUL R0, R0, 0.25 ;  /* 0x3e80000000003820 */ /* 0x000fe20000400000 */
[----:B------:R-:W-:-:S03]  /*0630*/  @!P1 FMUL R9, R9, 16777216 ;  /* 0x4b80000009099820 */ /* 0x000fc60000400000 */
[----:B------:R-:W-:-:S03]  /*0640*/  @!P1 FMUL R0, R0, 16777216 ;  /* 0x4b80000000009820 */ /* 0x000fc60000400000 */
[----:B------:R-:W1:Y:S01]  /*0650*/  MUFU.RCP R9, R9 ;  /* 0x0000000900097308 */ /* 0x000e620000001000 */
[----:B0-----:R-:W-:Y:S01]  /*0660*/  FMUL R4, R8, R5 ;  /* 0x0000000508047220 */ /* 0x001fe20000400000 */
[----:B-1----:R-:W-:Y:S01]  /*0670*/  FMUL R5, R9, R0 ;  /* 0x0000000009057220 */ /* 0x002fe20000400000 */
[----:B------:R-:W-:Y:S06]  /*0680*/  @P0 EXIT ;  /* 0x000000000000094d */ /* 0x000fec0003800000 */
[----:B------:R-:W-:Y:S01]  /*0690*/  STG.E.64 desc[UR4][R2.64], R4 ;  /* 0x0000000402007986 */ /* 0x000fe2000c101b04 */
[----:B------:R-:W-:Y:S05]  /*06a0*/  EXIT ;  /* 0x000000000000794d */ /* 0x000fea0003800000 */
.L_x_0:
[----:B------:R-:W-:-:S00]  /*06b0*/  BRA `(.L_x_0) ;  /* 0xfffffffc00fc7947 */ /* 0x000fc0000383ffff */
[----:B------:R-:W-:-:S00]  /*06c0*/  NOP ;  /* 0x0000000000007918 */ /* 0x000fc00000000000 */
        /* <DEDUP_REMOVED lines=11> */
.L_x_1:


//--------------------- .nv.constant0.triton_poi_fused_div_sum_3 --------------------------
	.section	.nv.constant0.triton_poi_fused_div_sum_3,"a",@progbits
	.sectionflags	@""
	.align	4
.nv.constant0.triton_poi_fused_div_sum_3:
	.zero		548
